//
// Generated by NVIDIA NVVM Compiler
//
// Compiler Build ID: CL-36424714
// Cuda compilation tools, release 13.0, V13.0.88
// Based on NVVM 20.0.0
//

.version 9.0
.target sm_100
.address_size 64

	// .globl	_Z23recursiveDoublingKernelPiS_ii

.visible .entry _Z23recursiveDoublingKernelPiS_ii(
	.param .u64 .ptr .align 1 _Z23recursiveDoublingKernelPiS_ii_param_0,
	.param .u64 .ptr .align 1 _Z23recursiveDoublingKernelPiS_ii_param_1,
	.param .u32 _Z23recursiveDoublingKernelPiS_ii_param_2,
	.param .u32 _Z23recursiveDoublingKernelPiS_ii_param_3
)
{
	.reg .pred 	%p<4>;
	.reg .b32 	%r<11>;
	.reg .b64 	%rd<7>;

	ld.param.u64 	%rd1, [_Z23recursiveDoublingKernelPiS_ii_param_1];
	ld.param.u32 	%r2, [_Z23recursiveDoublingKernelPiS_ii_param_2];
	ld.param.u32 	%r3, [_Z23recursiveDoublingKernelPiS_ii_param_3];
	mov.u32 	%r4, %tid.x;
	mov.u32 	%r5, %ctaid.x;
	mov.u32 	%r6, %ntid.x;
	mad.lo.s32 	%r1, %r5, %r6, %r4;
	setp.lt.s32 	%p1, %r1, %r2;
	setp.ge.s32 	%p2, %r1, %r3;
	or.pred  	%p3, %p1, %p2;
	@%p3 bra 	$L__BB0_2;
	cvta.to.global.u64 	%rd2, %rd1;
	sub.s32 	%r7, %r1, %r2;
	mul.wide.s32 	%rd3, %r7, 4;
	add.s64 	%rd4, %rd2, %rd3;
	ld.global.u32 	%r8, [%rd4];
	mul.wide.s32 	%rd5, %r2, 4;
	add.s64 	%rd6, %rd4, %rd5;
	ld.global.u32 	%r9, [%rd6];
	add.s32 	%r10, %r9, %r8;
	st.global.u32 	[%rd6], %r10;
$L__BB0_2:
	ret;

}


// ===== COMPILED SASS (sm_100) =====

	.target	sm_100

	.elftype	@"ET_EXEC"


//--------------------- .note.nv.tkinfo           --------------------------
	.section	.note.nv.tkinfo,"",@"SHT_NOTE"
	.sectionflags	@"SHF_NOTE_NV_TKINFO"
	.tkinfo
        /*0018*/ 	.word	0x00000002
        /*0030*/ 	.string	""
        /*0030*/ 	.string	"ptxas"
        /*0030*/ 	.string	"Cuda compilation tools, release 13.0, V13.0.88"
        /*0030*/ 	.string	"Build cuda_13.0.r13.0/compiler.36424714_0"
        /*0030*/ 	.string	"-arch sm_100 -m 64 "



//--------------------- .note.nv.cuinfo           --------------------------
	.section	.note.nv.cuinfo,"",@"SHT_NOTE"
	.sectionflags	@"SHF_NOTE_NV_CUINFO"
        /*0018*/ 	.short	0x0002
        /*001a*/ 	.short	0x0064
        /*001c*/ 	.short	0x0082
	.zero		2


//--------------------- .nv.info                  --------------------------
	.section	.nv.info,"",@"SHT_CUDA_INFO"
	.align	4


	//----- nvinfo : EIATTR_REGCOUNT
	.align		4
        /*0000*/ 	.byte	0x04, 0x2f
        /*0002*/ 	.short	(.L_1 - .L_0)
	.align		4
.L_0:
        /*0004*/ 	.word	index@(_Z23recursiveDoublingKernelPiS_ii)
        /*0008*/ 	.word	0x0000000a


	//----- nvinfo : EIATTR_FRAME_SIZE
	.align		4
.L_1:
        /*000c*/ 	.byte	0x04, 0x11
        /*000e*/ 	.short	(.L_3 - .L_2)
	.align		4
.L_2:
        /*0010*/ 	.word	index@(_Z23recursiveDoublingKernelPiS_ii)
        /*0014*/ 	.word	0x00000000


	//----- nvinfo : EIATTR_MIN_STACK_SIZE
	.align		4
.L_3:
        /*0018*/ 	.byte	0x04, 0x12
        /*001a*/ 	.short	(.L_5 - .L_4)
	.align		4
.L_4:
        /*001c*/ 	.word	index@(_Z23recursiveDoublingKernelPiS_ii)
        /*0020*/ 	.word	0x00000000
.L_5:


//--------------------- .nv.compat                --------------------------
	.section	.nv.compat,"",@"SHT_CUDA_COMPAT_INFO"
	.align	4
        /*0000*/ 	.byte	0x02, 0x09, 0x00, 0x00, 0x02, 0x02, 0x01, 0x00, 0x02, 0x05, 0x05, 0x00, 0x03, 0x07, 0x01, 0x01
        /*0010*/ 	.byte	0x02, 0x03, 0x00, 0x00, 0x02, 0x06, 0x01, 0x00, 0x04, 0x0b, 0x08, 0x00, 0x09, 0x00, 0x00, 0x00
        /*0020*/ 	.byte	0x00, 0x00, 0x00, 0x00


//--------------------- .nv.info._Z23recursiveDoublingKernelPiS_ii --------------------------
	.section	.nv.info._Z23recursiveDoublingKernelPiS_ii,"",@"SHT_CUDA_INFO"
	.sectionflags	@""
	.align	4


	//----- nvinfo : EIATTR_CUDA_API_VERSION
	.align		4
        /*0000*/ 	.byte	0x04, 0x37
        /*0002*/ 	.short	(.L_7 - .L_6)
.L_6:
        /*0004*/ 	.word	0x00000082


	//----- nvinfo : EIATTR_KPARAM_INFO
	.align		4
.L_7:
        /*0008*/ 	.byte	0x04, 0x17
        /*000a*/ 	.short	(.L_9 - .L_8)
.L_8:
        /*000c*/ 	.word	0x00000000
        /*0010*/ 	.short	0x0003
        /*0012*/ 	.short	0x0014
        /*0014*/ 	.byte	0x00, 0xf0, 0x11, 0x00


	//----- nvinfo : EIATTR_KPARAM_INFO
	.align		4
.L_9:
        /*0018*/ 	.byte	0x04, 0x17
        /*001a*/ 	.short	(.L_11 - .L_10)
.L_10:
        /*001c*/ 	.word	0x00000000
        /*0020*/ 	.short	0x0002
        /*0022*/ 	.short	0x0010
        /*0024*/ 	.byte	0x00, 0xf0, 0x11, 0x00


	//----- nvinfo : EIATTR_KPARAM_INFO
	.align		4
.L_11:
        /*0028*/ 	.byte	0x04, 0x17
        /*002a*/ 	.short	(.L_13 - .L_12)
.L_12:
        /*002c*/ 	.word	0x00000000
        /*0030*/ 	.short	0x0001
        /*0032*/ 	.short	0x0008
        /*0034*/ 	.byte	0x00, 0xf5, 0x21, 0x00


	//----- nvinfo : EIATTR_KPARAM_INFO
	.align		4
.L_13:
        /*0038*/ 	.byte	0x04, 0x17
        /*003a*/ 	.short	(.L_15 - .L_14)
.L_14:
        /*003c*/ 	.word	0x00000000
        /*0040*/ 	.short	0x0000
        /*0042*/ 	.short	0x0000
        /*0044*/ 	.byte	0x00, 0xf5, 0x21, 0x00


	//----- nvinfo : EIATTR_SPARSE_MMA_MASK
	.align		4
.L_15:
        /*0048*/ 	.byte	0x03, 0x50
        /*004a*/ 	.short	0x0000


	//----- nvinfo : EIATTR_MAXREG_COUNT
	.align		4
        /*004c*/ 	.byte	0x03, 0x1b
        /*004e*/ 	.short	0x00ff


	//----- nvinfo : EIATTR_MERCURY_ISA_VERSION
	.align		4
        /*0050*/ 	.byte	0x03, 0x5f
        /*0052*/ 	.short	0x0101


	//----- nvinfo : EIATTR_VRC_CTA_INIT_COUNT
	.align		4
        /*0054*/ 	.byte	0x02, 0x4a
	.zero		1
	.zero		1


	//----- nvinfo : EIATTR_EXIT_INSTR_OFFSETS
	.align		4
        /*0058*/ 	.byte	0x04, 0x1c
        /*005a*/ 	.short	(.L_17 - .L_16)


	//   ....[0]....
.L_16:
        /*005c*/ 	.word	0x00000080


	//   ....[1]....
        /*0060*/ 	.word	0x00000120


	//----- nvinfo : EIATTR_CBANK_PARAM_SIZE
	.align		4
.L_17:
        /*0064*/ 	.byte	0x03, 0x19
        /*0066*/ 	.short	0x0018


	//----- nvinfo : EIATTR_PARAM_CBANK
	.align		4
        /*0068*/ 	.byte	0x04, 0x0a
        /*006a*/ 	.short	(.L_19 - .L_18)
	.align		4
.L_18:
        /*006c*/ 	.word	index@(.nv.constant0._Z23recursiveDoublingKernelPiS_ii)
        /*0070*/ 	.short	0x0380
        /*0072*/ 	.short	0x0018


	//----- nvinfo : EIATTR_SW_WAR
	.align		4
.L_19:
        /*0074*/ 	.byte	0x04, 0x36
        /*0076*/ 	.short	(.L_21 - .L_20)
.L_20:
        /*0078*/ 	.word	0x00000008
.L_21:


//--------------------- .nv.callgraph             --------------------------
	.section	.nv.callgraph,"",@"SHT_CUDA_CALLGRAPH"
	.align	4
	.sectionentsize	8
	.align		4
        /*0000*/ 	.word	0x00000000
	.align		4
        /*0004*/ 	.word	0xffffffff
	.align		4
        /*0008*/ 	.word	0x00000000
	.align		4
        /*000c*/ 	.word	0xfffffffe
	.align		4
        /*0010*/ 	.word	0x00000000
	.align		4
        /*0014*/ 	.word	0xfffffffd
	.align		4
        /*0018*/ 	.word	0x00000000
	.align		4
        /*001c*/ 	.word	0xfffffffc


//--------------------- .text._Z23recursiveDoublingKernelPiS_ii --------------------------
	.section	.text._Z23recursiveDoublingKernelPiS_ii,"ax",@progbits
	.align	128
        .global         _Z23recursiveDoublingKernelPiS_ii
        .type           _Z23recursiveDoublingKernelPiS_ii,@function
        .size           _Z23recursiveDoublingKernelPiS_ii,(.L_x_1 - _Z23recursiveDoublingKernelPiS_ii)
        .other          _Z23recursiveDoublingKernelPiS_ii,@"STO_CUDA_ENTRY STV_DEFAULT"
_Z23recursiveDoublingKernelPiS_ii:
.text._Z23recursiveDoublingKernelPiS_ii:
[----:B------:R-:W-:Y:S01]  /*0000*/  LDC R1, c[0x0][0x37c] ;  /* 0x0000df00ff017b82 */ /* 0x000fe20000000800 */
[----:B------:R-:W0:Y:S07]  /*0010*/  S2R R5, SR_TID.X ;  /* 0x0000000000057919 */ /* 0x000e2e0000002100 */
[----:B------:R-:W0:Y:S08]  /*0020*/  S2UR UR4, SR_CTAID.X ;  /* 0x00000000000479c3 */ /* 0x000e300000002500 */
[----:B------:R-:W0:Y:S08]  /*0030*/  LDC R0, c[0x0][0x360] ;  /* 0x0000d800ff007b82 */ /* 0x000e300000000800 */
[----:B------:R-:W1:Y:S01]  /*0040*/  LDC.64 R6, c[0x0][0x390] ;  /* 0x0000e400ff067b82 */ /* 0x000e620000000a00 */
[----:B0-----:R-:W-:-:S05]  /*0050*/  IMAD R5, R0, UR4, R5 ;  /* 0x0000000400057c24 */ /* 0x001fca000f8e0205 */
[----:B-1----:R-:W-:-:S04]  /*0060*/  ISETP.GE.AND P0, PT, R5, R7, PT ;  /* 0x000000070500720c */ /* 0x002fc80003f06270 */
[----:B------:R-:W-:-:S13]  /*0070*/  ISETP.LT.OR P0, PT, R5, R6, P0 ;  /* 0x000000060500720c */ /* 0x000fda0000701670 */
[----:B------:R-:W-:Y:S05]  /*0080*/  @P0 EXIT ;  /* 0x000000000000094d */ /* 0x000fea0003800000 */
[----:B------:R-:W0:Y:S01]  /*0090*/  LDC.64 R2, c[0x0][0x388] ;  /* 0x0000e200ff027b82 */ /* 0x000e220000000a00 */
[----:B------:R-:W1:Y:S01]  /*00a0*/  LDCU.64 UR4, c[0x0][0x358] ;  /* 0x00006b00ff0477ac */ /* 0x000e620008000a00 */
[----:B------:R-:W-:-:S05]  /*00b0*/  IADD3 R5, PT, PT, R5, -R6, RZ ;  /* 0x8000000605057210 */ /* 0x000fca0007ffe0ff */
[----:B0-----:R-:W-:-:S04]  /*00c0*/  IMAD.WIDE R2, R5, 0x4, R2 ;  /* 0x0000000405027825 */ /* 0x001fc800078e0202 */
[----:B------:R-:W-:Y:S02]  /*00d0*/  IMAD.WIDE R4, R6, 0x4, R2 ;  /* 0x0000000406047825 */ /* 0x000fe400078e0202 */
[----:B-1----:R-:W2:Y:S04]  /*00e0*/  LDG.E R2, desc[UR4][R2.64] ;  /* 0x0000000402027981 */ /* 0x002ea8000c1e1900 */
[----:B------:R-:W2:Y:S02]  /*00f0*/  LDG.E R7, desc[UR4][R4.64] ;  /* 0x0000000404077981 */ /* 0x000ea4000c1e1900 */
[----:B--2---:R-:W-:-:S05]  /*0100*/  IADD3 R7, PT, PT, R2, R7, RZ ;  /* 0x0000000702077210 */ /* 0x004fca0007ffe0ff */
[----:B------:R-:W-:Y:S01]  /*0110*/  STG.E desc[UR4][R4.64], R7 ;  /* 0x0000000704007986 */ /* 0x000fe2000c101904 */
[----:B------:R-:W-:Y:S05]  /*0120*/  EXIT ;  /* 0x000000000000794d */ /* 0x000fea0003800000 */
.L_x_0:
[----:B------:R-:W-:-:S00]  /*0130*/  BRA `(.L_x_0) ;  /* 0xfffffffc00fc7947 */ /* 0x000fc0000383ffff */
[----:B------:R-:W-:-:S00]  /*0140*/  NOP ;  /* 0x0000000000007918 */ /* 0x000fc00000000000 */
        /* <DEDUP_REMOVED lines=11> */
.L_x_1:


//--------------------- .nv.shared.reserved.0     --------------------------
	.section	.nv.shared.reserved.0,"aw",@nobits
	.weak		__nv_reservedSMEM_offset_0_alias
	.size		__nv_reservedSMEM_offset_0_alias, 0, 64
	.other		__nv_reservedSMEM_offset_0_alias,@"STO_CUDA_RESERVED_SHARED STV_DEFAULT"
__nv_reservedSMEM_offset_0_alias:
	.zero		0
	.zero		64


//--------------------- .nv.constant0._Z23recursiveDoublingKernelPiS_ii --------------------------
	.section	.nv.constant0._Z23recursiveDoublingKernelPiS_ii,"a",@progbits
	.sectionflags	@""
	.align	4
.nv.constant0._Z23recursiveDoublingKernelPiS_ii:
	.zero		920


//--------------------- SYMBOLS --------------------------

	.type		.nv.reservedSmem.offset0,@object
	.size		.nv.reservedSmem.offset0,0x4
